//
// Generated by NVIDIA NVVM Compiler
//
// Compiler Build ID: CL-36424714
// Cuda compilation tools, release 13.0, V13.0.88
// Based on NVVM 20.0.0
//

.version 9.0
.target sm_100
.address_size 64

	// .globl	_Z14print_from_gpuv
.extern .func  (.param .b32 func_retval0) vprintf
(
	.param .b64 vprintf_param_0,
	.param .b64 vprintf_param_1
)
;
.global .align 1 .b8 $str[50] = {72, 101, 108, 108, 111, 32, 87, 111, 114, 108, 100, 33, 32, 102, 114, 111, 109, 32, 116, 104, 114, 101, 97, 100, 32, 91, 37, 100, 44, 37, 100, 93, 32, 32, 32, 32, 32, 70, 114, 111, 109, 32, 100, 101, 118, 105, 99, 101, 10};

.visible .entry _Z14print_from_gpuv()
{
	.local .align 8 .b8 	__local_depot0[8];
	.reg .b64 	%SP;
	.reg .b64 	%SPL;
	.reg .b32 	%r<5>;
	.reg .b64 	%rd<5>;

	mov.u64 	%SPL, __local_depot0;
	cvta.local.u64 	%SP, %SPL;
	add.u64 	%rd1, %SP, 0;
	add.u64 	%rd2, %SPL, 0;
	mov.u32 	%r1, %tid.x;
	mov.u32 	%r2, %ctaid.x;
	st.local.v2.u32 	[%rd2], {%r1, %r2};
	mov.u64 	%rd3, $str;
	cvta.global.u64 	%rd4, %rd3;
	{ // callseq 0, 0
	.param .b64 param0;
	st.param.b64 	[param0], %rd4;
	.param .b64 param1;
	st.param.b64 	[param1], %rd1;
	.param .b32 retval0;
	call.uni (retval0), 
	vprintf, 
	(
	param0, 
	param1
	);
	ld.param.b32 	%r3, [retval0];
	} // callseq 0
	ret;

}


// ===== COMPILED SASS (sm_100) =====

	.target	sm_100

	.elftype	@"ET_EXEC"


//--------------------- .note.nv.tkinfo           --------------------------
	.section	.note.nv.tkinfo,"",@"SHT_NOTE"
	.sectionflags	@"SHF_NOTE_NV_TKINFO"
	.tkinfo
        /*0018*/ 	.word	0x00000002
        /*0030*/ 	.string	""
        /*0030*/ 	.string	"ptxas"
        /*0030*/ 	.string	"Cuda compilation tools, release 13.0, V13.0.88"
        /*0030*/ 	.string	"Build cuda_13.0.r13.0/compiler.36424714_0"
        /*0030*/ 	.string	"-arch sm_100 -m 64 "



//--------------------- .note.nv.cuinfo           --------------------------
	.section	.note.nv.cuinfo,"",@"SHT_NOTE"
	.sectionflags	@"SHF_NOTE_NV_CUINFO"
        /*0018*/ 	.short	0x0002
        /*001a*/ 	.short	0x0064
        /*001c*/ 	.short	0x0082
	.zero		2


//--------------------- .nv.info                  --------------------------
	.section	.nv.info,"",@"SHT_CUDA_INFO"
	.align	4


	//----- nvinfo : EIATTR_REGCOUNT
	.align		4
        /*0000*/ 	.byte	0x04, 0x2f
        /*0002*/ 	.short	(.L_2 - .L_1)
	.align		4
.L_1:
        /*0004*/ 	.word	index@(_Z14print_from_gpuv)
        /*0008*/ 	.word	0x00000018


	//----- nvinfo : EIATTR_FRAME_SIZE
	.align		4
.L_2:
        /*000c*/ 	.byte	0x04, 0x11
        /*000e*/ 	.short	(.L_4 - .L_3)
	.align		4
.L_3:
        /*0010*/ 	.word	index@(_Z14print_from_gpuv)
        /*0014*/ 	.word	0x00000008


	//----- nvinfo : EIATTR_MIN_STACK_SIZE
	.align		4
.L_4:
        /*0018*/ 	.byte	0x04, 0x12
        /*001a*/ 	.short	(.L_6 - .L_5)
	.align		4
.L_5:
        /*001c*/ 	.word	index@(_Z14print_from_gpuv)
        /*0020*/ 	.word	0x00000008
.L_6:


//--------------------- .nv.compat                --------------------------
	.section	.nv.compat,"",@"SHT_CUDA_COMPAT_INFO"
	.align	4
        /*0000*/ 	.byte	0x02, 0x09, 0x00, 0x00, 0x02, 0x02, 0x01, 0x00, 0x02, 0x05, 0x05, 0x00, 0x03, 0x07, 0x01, 0x01
        /*0010*/ 	.byte	0x02, 0x03, 0x00, 0x00, 0x02, 0x06, 0x01, 0x00, 0x04, 0x0b, 0x08, 0x00, 0x09, 0x00, 0x00, 0x00
        /*0020*/ 	.byte	0x00, 0x00, 0x00, 0x00


//--------------------- .nv.info._Z14print_from_gpuv --------------------------
	.section	.nv.info._Z14print_from_gpuv,"",@"SHT_CUDA_INFO"
	.sectionflags	@""
	.align	4


	//----- nvinfo : EIATTR_CUDA_API_VERSION
	.align		4
        /*0000*/ 	.byte	0x04, 0x37
        /*0002*/ 	.short	(.L_8 - .L_7)
.L_7:
        /*0004*/ 	.word	0x00000082


	//----- nvinfo : EIATTR_SPARSE_MMA_MASK
	.align		4
.L_8:
        /*0008*/ 	.byte	0x03, 0x50
        /*000a*/ 	.short	0x0000


	//----- nvinfo : EIATTR_MAXREG_COUNT
	.align		4
        /*000c*/ 	.byte	0x03, 0x1b
        /*000e*/ 	.short	0x00ff


	//----- nvinfo : EIATTR_EXTERNS
	.align		4
        /*0010*/ 	.byte	0x04, 0x0f
        /*0012*/ 	.short	(.L_10 - .L_9)


	//   ....[0]....
	.align		4
.L_9:
        /*0014*/ 	.word	index@(vprintf)


	//----- nvinfo : EIATTR_MERCURY_ISA_VERSION
	.align		4
.L_10:
        /*0018*/ 	.byte	0x03, 0x5f
        /*001a*/ 	.short	0x0101


	//----- nvinfo : EIATTR_VRC_CTA_INIT_COUNT
	.align		4
        /*001c*/ 	.byte	0x02, 0x4a
	.zero		1
	.zero		1


	//----- nvinfo : EIATTR_SYSCALL_OFFSETS
	.align		4
        /*0020*/ 	.byte	0x04, 0x46
        /*0022*/ 	.short	(.L_12 - .L_11)


	//   ....[0]....
.L_11:
        /*0024*/ 	.word	0x000000f0


	//----- nvinfo : EIATTR_EXIT_INSTR_OFFSETS
	.align		4
.L_12:
        /*0028*/ 	.byte	0x04, 0x1c
        /*002a*/ 	.short	(.L_14 - .L_13)


	//   ....[0]....
.L_13:
        /*002c*/ 	.word	0x00000100


	//----- nvinfo : EIATTR_SW_WAR
	.align		4
.L_14:
        /*0030*/ 	.byte	0x04, 0x36
        /*0032*/ 	.short	(.L_16 - .L_15)
.L_15:
        /*0034*/ 	.word	0x00000008
.L_16:


//--------------------- .nv.callgraph             --------------------------
	.section	.nv.callgraph,"",@"SHT_CUDA_CALLGRAPH"
	.align	4
	.sectionentsize	8
	.align		4
        /*0000*/ 	.word	0x00000000
	.align		4
        /*0004*/ 	.word	0xffffffff
	.align		4
        /*0008*/ 	.word	index@(_Z14print_from_gpuv)
	.align		4
        /*000c*/ 	.word	index@(vprintf)
	.align		4
        /*0010*/ 	.word	0x00000000
	.align		4
        /*0014*/ 	.word	0xfffffffe
	.align		4
        /*0018*/ 	.word	0x00000000
	.align		4
        /*001c*/ 	.word	0xfffffffd
	.align		4
        /*0020*/ 	.word	0x00000000
	.align		4
        /*0024*/ 	.word	0xfffffffc


//--------------------- .nv.constant4             --------------------------
	.section	.nv.constant4,"a",@progbits
	.align	8
	.align		8
.nv.constant4:
        /*0000*/ 	.dword	vprintf
	.align		8
        /*0008*/ 	.dword	$str


//--------------------- .text._Z14print_from_gpuv --------------------------
	.section	.text._Z14print_from_gpuv,"ax",@progbits
	.align	128
        .global         _Z14print_from_gpuv
        .type           _Z14print_from_gpuv,@function
        .size           _Z14print_from_gpuv,(.L_x_2 - _Z14print_from_gpuv)
        .other          _Z14print_from_gpuv,@"STO_CUDA_ENTRY STV_DEFAULT"
_Z14print_from_gpuv:
.text._Z14print_from_gpuv:
[----:B------:R-:W0:Y:S01]  /*0000*/  LDC R1, c[0x0][0x37c] ;  /* 0x0000df00ff017b82 */ /* 0x000e220000000800 */
[----:B------:R-:W1:Y:S01]  /*0010*/  S2R R8, SR_TID.X ;  /* 0x0000000000087919 */ /* 0x000e620000002100 */
[----:B0-----:R-:W-:Y:S01]  /*0020*/  VIADD R1, R1, 0xfffffff8 ;  /* 0xfffffff801017836 */ /* 0x001fe20000000000 */
[----:B------:R-:W-:Y:S01]  /*0030*/  MOV R0, 0x0 ;  /* 0x0000000000007802 */ /* 0x000fe20000000f00 */
[----:B------:R-:W0:Y:S01]  /*0040*/  LDCU UR4, c[0x0][0x2f8] ;  /* 0x00005f00ff0477ac */ /* 0x000e220008000800 */
[----:B------:R-:W1:Y:S03]  /*0050*/  S2R R9, SR_CTAID.X ;  /* 0x0000000000097919 */ /* 0x000e660000002500 */
[----:B------:R2:W3:Y:S01]  /*0060*/  LDC.64 R2, c[0x4][R0] ;  /* 0x0100000000027b82 */ /* 0x0004e20000000a00 */
[----:B------:R-:W4:Y:S01]  /*0070*/  LDCU.64 UR6, c[0x4][0x8] ;  /* 0x01000100ff0677ac */ /* 0x000f220008000a00 */
[----:B------:R-:W5:Y:S01]  /*0080*/  LDCU UR5, c[0x0][0x2fc] ;  /* 0x00005f80ff0577ac */ /* 0x000f620008000800 */
[----:B0-----:R-:W-:Y:S01]  /*0090*/  IADD3 R6, P0, PT, R1, UR4, RZ ;  /* 0x0000000401067c10 */ /* 0x001fe2000ff1e0ff */
[----:B----4-:R-:W-:Y:S01]  /*00a0*/  IMAD.U32 R4, RZ, RZ, UR6 ;  /* 0x00000006ff047e24 */ /* 0x010fe2000f8e00ff */
[----:B------:R-:W-:-:S03]  /*00b0*/  MOV R5, UR7 ;  /* 0x0000000700057c02 */ /* 0x000fc60008000f00 */
[----:B-----5:R-:W-:Y:S01]  /*00c0*/  IMAD.X R7, RZ, RZ, UR5, P0 ;  /* 0x00000005ff077e24 */ /* 0x020fe200080e06ff */
[----:B-1----:R2:W-:Y:S07]  /*00d0*/  STL.64 [R1], R8 ;  /* 0x0000000801007387 */ /* 0x0025ee0000100a00 */
[----:B------:R-:W-:-:S07]  /*00e0*/  LEPC R20, `(.L_x_0) ;  /* 0x000000001014794e */ /* 0x000fce0000000000 */
[----:B--23--:R-:W-:Y:S05]  /*00f0*/  CALL.ABS.NOINC R2 ;  /* 0x0000000002007343 */ /* 0x00cfea0003c00000 */
.L_x_0:
[----:B------:R-:W-:Y:S05]  /*0100*/  EXIT ;  /* 0x000000000000794d */ /* 0x000fea0003800000 */
.L_x_1:
[----:B------:R-:W-:-:S00]  /*0110*/  BRA `(.L_x_1) ;  /* 0xfffffffc00fc7947 */ /* 0x000fc0000383ffff */
[----:B------:R-:W-:-:S00]  /*0120*/  NOP ;  /* 0x0000000000007918 */ /* 0x000fc00000000000 */
        /* <DEDUP_REMOVED lines=13> */
.L_x_2:


//--------------------- .nv.global.init           --------------------------
	.section	.nv.global.init,"aw",@progbits
.nv.global.init:
	.type		$str,@object
	.size		$str,(.L_0 - $str)
$str:
        /*0000*/ 	.byte	0x48, 0x65, 0x6c, 0x6c, 0x6f, 0x20, 0x57, 0x6f, 0x72, 0x6c, 0x64, 0x21, 0x20, 0x66, 0x72, 0x6f
        /*0010*/ 	.byte	0x6d, 0x20, 0x74, 0x68, 0x72, 0x65, 0x61, 0x64, 0x20, 0x5b, 0x25, 0x64, 0x2c, 0x25, 0x64, 0x5d
        /*0020*/ 	.byte	0x20, 0x20, 0x20, 0x20, 0x20, 0x46, 0x72, 0x6f, 0x6d, 0x20, 0x64, 0x65, 0x76, 0x69, 0x63, 0x65
        /*0030*/ 	.byte	0x0a, 0x00
.L_0:


//--------------------- .nv.shared.reserved.0     --------------------------
	.section	.nv.shared.reserved.0,"aw",@nobits
	.weak		__nv_reservedSMEM_offset_0_alias
	.size		__nv_reservedSMEM_offset_0_alias, 0, 64
	.other		__nv_reservedSMEM_offset_0_alias,@"STO_CUDA_RESERVED_SHARED STV_DEFAULT"
__nv_reservedSMEM_offset_0_alias:
	.zero		0
	.zero		64


//--------------------- .nv.constant0._Z14print_from_gpuv --------------------------
	.section	.nv.constant0._Z14print_from_gpuv,"a",@progbits
	.sectionflags	@""
	.align	4
.nv.constant0._Z14print_from_gpuv:
	.zero		896


//--------------------- SYMBOLS --------------------------

	.type		.nv.reservedSmem.offset0,@object
	.size		.nv.reservedSmem.offset0,0x4
	.type		vprintf,@function
